//
// Generated by NVIDIA NVVM Compiler
//
// Compiler Build ID: CL-36424714
// Cuda compilation tools, release 13.0, V13.0.88
// Based on NVVM 20.0.0
//

.version 9.0
.target sm_100
.address_size 64

	// .globl	_Z18addArraysSharedMemPfS_S_i
// _ZZ18addArraysSharedMemPfS_S_iE8shared_a has been demoted
// _ZZ18addArraysSharedMemPfS_S_iE8shared_b has been demoted

.visible .entry _Z18addArraysSharedMemPfS_S_i(
	.param .u64 .ptr .align 1 _Z18addArraysSharedMemPfS_S_i_param_0,
	.param .u64 .ptr .align 1 _Z18addArraysSharedMemPfS_S_i_param_1,
	.param .u64 .ptr .align 1 _Z18addArraysSharedMemPfS_S_i_param_2,
	.param .u32 _Z18addArraysSharedMemPfS_S_i_param_3
)
{
	.reg .pred 	%p<3>;
	.reg .b32 	%r<12>;
	.reg .b32 	%f<6>;
	.reg .b64 	%rd<12>;
	// demoted variable
	.shared .align 4 .b8 _ZZ18addArraysSharedMemPfS_S_iE8shared_a[1024];
	// demoted variable
	.shared .align 4 .b8 _ZZ18addArraysSharedMemPfS_S_iE8shared_b[1024];
	ld.param.u64 	%rd1, [_Z18addArraysSharedMemPfS_S_i_param_0];
	ld.param.u64 	%rd2, [_Z18addArraysSharedMemPfS_S_i_param_1];
	ld.param.u64 	%rd3, [_Z18addArraysSharedMemPfS_S_i_param_2];
	ld.param.u32 	%r4, [_Z18addArraysSharedMemPfS_S_i_param_3];
	mov.u32 	%r5, %tid.x;
	mov.u32 	%r6, %ctaid.x;
	mov.u32 	%r7, %ntid.x;
	mad.lo.s32 	%r1, %r6, %r7, %r5;
	setp.ge.s32 	%p1, %r1, %r4;
	shl.b32 	%r8, %r5, 2;
	mov.u32 	%r9, _ZZ18addArraysSharedMemPfS_S_iE8shared_a;
	add.s32 	%r2, %r9, %r8;
	mov.u32 	%r10, _ZZ18addArraysSharedMemPfS_S_iE8shared_b;
	add.s32 	%r3, %r10, %r8;
	@%p1 bra 	$L__BB0_2;
	cvta.to.global.u64 	%rd4, %rd1;
	cvta.to.global.u64 	%rd5, %rd2;
	mul.wide.s32 	%rd6, %r1, 4;
	add.s64 	%rd7, %rd4, %rd6;
	ld.global.f32 	%f1, [%rd7];
	st.shared.f32 	[%r2], %f1;
	add.s64 	%rd8, %rd5, %rd6;
	ld.global.f32 	%f2, [%rd8];
	st.shared.f32 	[%r3], %f2;
	bra.uni 	$L__BB0_3;
$L__BB0_2:
	mov.b32 	%r11, 0;
	st.shared.u32 	[%r2], %r11;
	st.shared.u32 	[%r3], %r11;
$L__BB0_3:
	setp.ge.s32 	%p2, %r1, %r4;
	bar.sync 	0;
	@%p2 bra 	$L__BB0_5;
	ld.shared.f32 	%f3, [%r2];
	ld.shared.f32 	%f4, [%r3];
	add.f32 	%f5, %f3, %f4;
	cvta.to.global.u64 	%rd9, %rd3;
	mul.wide.s32 	%rd10, %r1, 4;
	add.s64 	%rd11, %rd9, %rd10;
	st.global.f32 	[%rd11], %f5;
$L__BB0_5:
	ret;

}
	// .globl	_Z15addArraysSimplePfS_S_i
.visible .entry _Z15addArraysSimplePfS_S_i(
	.param .u64 .ptr .align 1 _Z15addArraysSimplePfS_S_i_param_0,
	.param .u64 .ptr .align 1 _Z15addArraysSimplePfS_S_i_param_1,
	.param .u64 .ptr .align 1 _Z15addArraysSimplePfS_S_i_param_2,
	.param .u32 _Z15addArraysSimplePfS_S_i_param_3
)
{
	.reg .pred 	%p<2>;
	.reg .b32 	%r<6>;
	.reg .b32 	%f<4>;
	.reg .b64 	%rd<11>;

	ld.param.u64 	%rd1, [_Z15addArraysSimplePfS_S_i_param_0];
	ld.param.u64 	%rd2, [_Z15addArraysSimplePfS_S_i_param_1];
	ld.param.u64 	%rd3, [_Z15addArraysSimplePfS_S_i_param_2];
	ld.param.u32 	%r2, [_Z15addArraysSimplePfS_S_i_param_3];
	mov.u32 	%r3, %ctaid.x;
	mov.u32 	%r4, %ntid.x;
	mov.u32 	%r5, %tid.x;
	mad.lo.s32 	%r1, %r3, %r4, %r5;
	setp.ge.s32 	%p1, %r1, %r2;
	@%p1 bra 	$L__BB1_2;
	cvta.to.global.u64 	%rd4, %rd1;
	cvta.to.global.u64 	%rd5, %rd2;
	cvta.to.global.u64 	%rd6, %rd3;
	mul.wide.s32 	%rd7, %r1, 4;
	add.s64 	%rd8, %rd4, %rd7;
	ld.global.f32 	%f1, [%rd8];
	add.s64 	%rd9, %rd5, %rd7;
	ld.global.f32 	%f2, [%rd9];
	add.f32 	%f3, %f1, %f2;
	add.s64 	%rd10, %rd6, %rd7;
	st.global.f32 	[%rd10], %f3;
$L__BB1_2:
	ret;

}


// ===== COMPILED SASS (sm_100) =====

	.target	sm_100

	.elftype	@"ET_EXEC"


//--------------------- .note.nv.tkinfo           --------------------------
	.section	.note.nv.tkinfo,"",@"SHT_NOTE"
	.sectionflags	@"SHF_NOTE_NV_TKINFO"
	.tkinfo
        /*0018*/ 	.word	0x00000002
        /*0030*/ 	.string	""
        /*0030*/ 	.string	"ptxas"
        /*0030*/ 	.string	"Cuda compilation tools, release 13.0, V13.0.88"
        /*0030*/ 	.string	"Build cuda_13.0.r13.0/compiler.36424714_0"
        /*0030*/ 	.string	"-arch sm_100 -m 64 "



//--------------------- .note.nv.cuinfo           --------------------------
	.section	.note.nv.cuinfo,"",@"SHT_NOTE"
	.sectionflags	@"SHF_NOTE_NV_CUINFO"
        /*0018*/ 	.short	0x0002
        /*001a*/ 	.short	0x0064
        /*001c*/ 	.short	0x0082
	.zero		2


//--------------------- .nv.info                  --------------------------
	.section	.nv.info,"",@"SHT_CUDA_INFO"
	.align	4


	//----- nvinfo : EIATTR_REGCOUNT
	.align		4
        /*0000*/ 	.byte	0x04, 0x2f
        /*0002*/ 	.short	(.L_1 - .L_0)
	.align		4
.L_0:
        /*0004*/ 	.word	index@(_Z18addArraysSharedMemPfS_S_i)
        /*0008*/ 	.word	0x0000000a


	//----- nvinfo : EIATTR_FRAME_SIZE
	.align		4
.L_1:
        /*000c*/ 	.byte	0x04, 0x11
        /*000e*/ 	.short	(.L_3 - .L_2)
	.align		4
.L_2:
        /*0010*/ 	.word	index@(_Z18addArraysSharedMemPfS_S_i)
        /*0014*/ 	.word	0x00000000


	//----- nvinfo : EIATTR_REGCOUNT
	.align		4
.L_3:
        /*0018*/ 	.byte	0x04, 0x2f
        /*001a*/ 	.short	(.L_5 - .L_4)
	.align		4
.L_4:
        /*001c*/ 	.word	index@(_Z15addArraysSimplePfS_S_i)
        /*0020*/ 	.word	0x0000000c


	//----- nvinfo : EIATTR_FRAME_SIZE
	.align		4
.L_5:
        /*0024*/ 	.byte	0x04, 0x11
        /*0026*/ 	.short	(.L_7 - .L_6)
	.align		4
.L_6:
        /*0028*/ 	.word	index@(_Z15addArraysSimplePfS_S_i)
        /*002c*/ 	.word	0x00000000


	//----- nvinfo : EIATTR_MIN_STACK_SIZE
	.align		4
.L_7:
        /*0030*/ 	.byte	0x04, 0x12
        /*0032*/ 	.short	(.L_9 - .L_8)
	.align		4
.L_8:
        /*0034*/ 	.word	index@(_Z15addArraysSimplePfS_S_i)
        /*0038*/ 	.word	0x00000000


	//----- nvinfo : EIATTR_MIN_STACK_SIZE
	.align		4
.L_9:
        /*003c*/ 	.byte	0x04, 0x12
        /*003e*/ 	.short	(.L_11 - .L_10)
	.align		4
.L_10:
        /*0040*/ 	.word	index@(_Z18addArraysSharedMemPfS_S_i)
        /*0044*/ 	.word	0x00000000
.L_11:


//--------------------- .nv.compat                --------------------------
	.section	.nv.compat,"",@"SHT_CUDA_COMPAT_INFO"
	.align	4
        /*0000*/ 	.byte	0x02, 0x09, 0x00, 0x00, 0x02, 0x02, 0x01, 0x00, 0x02, 0x05, 0x05, 0x00, 0x03, 0x07, 0x01, 0x01
        /*0010*/ 	.byte	0x02, 0x03, 0x00, 0x00, 0x02, 0x06, 0x01, 0x00, 0x04, 0x0b, 0x08, 0x00, 0x09, 0x00, 0x00, 0x00
        /*0020*/ 	.byte	0x00, 0x00, 0x00, 0x00


//--------------------- .nv.info._Z15addArraysSimplePfS_S_i --------------------------
	.section	.nv.info._Z15addArraysSimplePfS_S_i,"",@"SHT_CUDA_INFO"
	.sectionflags	@""
	.align	4


	//----- nvinfo : EIATTR_CUDA_API_VERSION
	.align		4
        /*0000*/ 	.byte	0x04, 0x37
        /*0002*/ 	.short	(.L_13 - .L_12)
.L_12:
        /*0004*/ 	.word	0x00000082


	//----- nvinfo : EIATTR_KPARAM_INFO
	.align		4
.L_13:
        /*0008*/ 	.byte	0x04, 0x17
        /*000a*/ 	.short	(.L_15 - .L_14)
.L_14:
        /*000c*/ 	.word	0x00000000
        /*0010*/ 	.short	0x0003
        /*0012*/ 	.short	0x0018
        /*0014*/ 	.byte	0x00, 0xf0, 0x11, 0x00


	//----- nvinfo : EIATTR_KPARAM_INFO
	.align		4
.L_15:
        /*0018*/ 	.byte	0x04, 0x17
        /*001a*/ 	.short	(.L_17 - .L_16)
.L_16:
        /*001c*/ 	.word	0x00000000
        /*0020*/ 	.short	0x0002
        /*0022*/ 	.short	0x0010
        /*0024*/ 	.byte	0x00, 0xf5, 0x21, 0x00


	//----- nvinfo : EIATTR_KPARAM_INFO
	.align		4
.L_17:
        /*0028*/ 	.byte	0x04, 0x17
        /*002a*/ 	.short	(.L_19 - .L_18)
.L_18:
        /*002c*/ 	.word	0x00000000
        /*0030*/ 	.short	0x0001
        /*0032*/ 	.short	0x0008
        /*0034*/ 	.byte	0x00, 0xf5, 0x21, 0x00


	//----- nvinfo : EIATTR_KPARAM_INFO
	.align		4
.L_19:
        /*0038*/ 	.byte	0x04, 0x17
        /*003a*/ 	.short	(.L_21 - .L_20)
.L_20:
        /*003c*/ 	.word	0x00000000
        /*0040*/ 	.short	0x0000
        /*0042*/ 	.short	0x0000
        /*0044*/ 	.byte	0x00, 0xf5, 0x21, 0x00


	//----- nvinfo : EIATTR_SPARSE_MMA_MASK
	.align		4
.L_21:
        /*0048*/ 	.byte	0x03, 0x50
        /*004a*/ 	.short	0x0000


	//----- nvinfo : EIATTR_MAXREG_COUNT
	.align		4
        /*004c*/ 	.byte	0x03, 0x1b
        /*004e*/ 	.short	0x00ff


	//----- nvinfo : EIATTR_MERCURY_ISA_VERSION
	.align		4
        /*0050*/ 	.byte	0x03, 0x5f
        /*0052*/ 	.short	0x0101


	//----- nvinfo : EIATTR_VRC_CTA_INIT_COUNT
	.align		4
        /*0054*/ 	.byte	0x02, 0x4a
	.zero		1
	.zero		1


	//----- nvinfo : EIATTR_EXIT_INSTR_OFFSETS
	.align		4
        /*0058*/ 	.byte	0x04, 0x1c
        /*005a*/ 	.short	(.L_23 - .L_22)


	//   ....[0]....
.L_22:
        /*005c*/ 	.word	0x00000070


	//   ....[1]....
        /*0060*/ 	.word	0x00000130


	//----- nvinfo : EIATTR_CBANK_PARAM_SIZE
	.align		4
.L_23:
        /*0064*/ 	.byte	0x03, 0x19
        /*0066*/ 	.short	0x001c


	//----- nvinfo : EIATTR_PARAM_CBANK
	.align		4
        /*0068*/ 	.byte	0x04, 0x0a
        /*006a*/ 	.short	(.L_25 - .L_24)
	.align		4
.L_24:
        /*006c*/ 	.word	index@(.nv.constant0._Z15addArraysSimplePfS_S_i)
        /*0070*/ 	.short	0x0380
        /*0072*/ 	.short	0x001c


	//----- nvinfo : EIATTR_SW_WAR
	.align		4
.L_25:
        /*0074*/ 	.byte	0x04, 0x36
        /*0076*/ 	.short	(.L_27 - .L_26)
.L_26:
        /*0078*/ 	.word	0x00000008
.L_27:


//--------------------- .nv.info._Z18addArraysSharedMemPfS_S_i --------------------------
	.section	.nv.info._Z18addArraysSharedMemPfS_S_i,"",@"SHT_CUDA_INFO"
	.sectionflags	@""
	.align	4


	//----- nvinfo : EIATTR_CUDA_API_VERSION
	.align		4
        /*0000*/ 	.byte	0x04, 0x37
        /*0002*/ 	.short	(.L_29 - .L_28)
.L_28:
        /*0004*/ 	.word	0x00000082


	//----- nvinfo : EIATTR_KPARAM_INFO
	.align		4
.L_29:
        /*0008*/ 	.byte	0x04, 0x17
        /*000a*/ 	.short	(.L_31 - .L_30)
.L_30:
        /*000c*/ 	.word	0x00000000
        /*0010*/ 	.short	0x0003
        /*0012*/ 	.short	0x0018
        /*0014*/ 	.byte	0x00, 0xf0, 0x11, 0x00


	//----- nvinfo : EIATTR_KPARAM_INFO
	.align		4
.L_31:
        /*0018*/ 	.byte	0x04, 0x17
        /*001a*/ 	.short	(.L_33 - .L_32)
.L_32:
        /*001c*/ 	.word	0x00000000
        /*0020*/ 	.short	0x0002
        /*0022*/ 	.short	0x0010
        /*0024*/ 	.byte	0x00, 0xf5, 0x21, 0x00


	//----- nvinfo : EIATTR_KPARAM_INFO
	.align		4
.L_33:
        /*0028*/ 	.byte	0x04, 0x17
        /*002a*/ 	.short	(.L_35 - .L_34)
.L_34:
        /*002c*/ 	.word	0x00000000
        /*0030*/ 	.short	0x0001
        /*0032*/ 	.short	0x0008
        /*0034*/ 	.byte	0x00, 0xf5, 0x21, 0x00


	//----- nvinfo : EIATTR_KPARAM_INFO
	.align		4
.L_35:
        /*0038*/ 	.byte	0x04, 0x17
        /*003a*/ 	.short	(.L_37 - .L_36)
.L_36:
        /*003c*/ 	.word	0x00000000
        /*0040*/ 	.short	0x0000
        /*0042*/ 	.short	0x0000
        /*0044*/ 	.byte	0x00, 0xf5, 0x21, 0x00


	//----- nvinfo : EIATTR_SPARSE_MMA_MASK
	.align		4
.L_37:
        /*0048*/ 	.byte	0x03, 0x50
        /*004a*/ 	.short	0x0000


	//----- nvinfo : EIATTR_MAXREG_COUNT
	.align		4
        /*004c*/ 	.byte	0x03, 0x1b
        /*004e*/ 	.short	0x00ff


	//----- nvinfo : EIATTR_NUM_BARRIERS
	.align		4
        /*0050*/ 	.byte	0x02, 0x4c
        /*0052*/ 	.byte	0x01
	.zero		1


	//----- nvinfo : EIATTR_MERCURY_ISA_VERSION
	.align		4
        /*0054*/ 	.byte	0x03, 0x5f
        /*0056*/ 	.short	0x0101


	//----- nvinfo : EIATTR_VRC_CTA_INIT_COUNT
	.align		4
        /*0058*/ 	.byte	0x02, 0x4a
	.zero		1
	.zero		1


	//----- nvinfo : EIATTR_EXIT_INSTR_OFFSETS
	.align		4
        /*005c*/ 	.byte	0x04, 0x1c
        /*005e*/ 	.short	(.L_39 - .L_38)


	//   ....[0]....
.L_38:
        /*0060*/ 	.word	0x000001a0


	//   ....[1]....
        /*0064*/ 	.word	0x00000210


	//----- nvinfo : EIATTR_CBANK_PARAM_SIZE
	.align		4
.L_39:
        /*0068*/ 	.byte	0x03, 0x19
        /*006a*/ 	.short	0x001c


	//----- nvinfo : EIATTR_PARAM_CBANK
	.align		4
        /*006c*/ 	.byte	0x04, 0x0a
        /*006e*/ 	.short	(.L_41 - .L_40)
	.align		4
.L_40:
        /*0070*/ 	.word	index@(.nv.constant0._Z18addArraysSharedMemPfS_S_i)
        /*0074*/ 	.short	0x0380
        /*0076*/ 	.short	0x001c


	//----- nvinfo : EIATTR_SW_WAR
	.align		4
.L_41:
        /*0078*/ 	.byte	0x04, 0x36
        /*007a*/ 	.short	(.L_43 - .L_42)
.L_42:
        /*007c*/ 	.word	0x00000008
.L_43:


//--------------------- .nv.callgraph             --------------------------
	.section	.nv.callgraph,"",@"SHT_CUDA_CALLGRAPH"
	.align	4
	.sectionentsize	8
	.align		4
        /*0000*/ 	.word	0x00000000
	.align		4
        /*0004*/ 	.word	0xffffffff
	.align		4
        /*0008*/ 	.word	0x00000000
	.align		4
        /*000c*/ 	.word	0xfffffffe
	.align		4
        /*0010*/ 	.word	0x00000000
	.align		4
        /*0014*/ 	.word	0xfffffffd
	.align		4
        /*0018*/ 	.word	0x00000000
	.align		4
        /*001c*/ 	.word	0xfffffffc


//--------------------- .text._Z15addArraysSimplePfS_S_i --------------------------
	.section	.text._Z15addArraysSimplePfS_S_i,"ax",@progbits
	.align	128
        .global         _Z15addArraysSimplePfS_S_i
        .type           _Z15addArraysSimplePfS_S_i,@function
        .size           _Z15addArraysSimplePfS_S_i,(.L_x_2 - _Z15addArraysSimplePfS_S_i)
        .other          _Z15addArraysSimplePfS_S_i,@"STO_CUDA_ENTRY STV_DEFAULT"
_Z15addArraysSimplePfS_S_i:
.text._Z15addArraysSimplePfS_S_i:
[----:B------:R-:W-:Y:S01]  /*0000*/  LDC R1, c[0x0][0x37c] ;  /* 0x0000df00ff017b82 */ /* 0x000fe20000000800 */
[----:B------:R-:W0:Y:S07]  /*0010*/  S2R R0, SR_TID.X ;  /* 0x0000000000007919 */ /* 0x000e2e0000002100 */
[----:B------:R-:W0:Y:S01]  /*0020*/  S2UR UR4, SR_CTAID.X ;  /* 0x00000000000479c3 */ /* 0x000e220000002500 */
[----:B------:R-:W1:Y:S07]  /*0030*/  LDCU UR5, c[0x0][0x398] ;  /* 0x00007300ff0577ac */ /* 0x000e6e0008000800 */
[----:B------:R-:W0:Y:S02]  /*0040*/  LDC R9, c[0x0][0x360] ;  /* 0x0000d800ff097b82 */ /* 0x000e240000000800 */
[----:B0-----:R-:W-:-:S05]  /*0050*/  IMAD R9, R9, UR4, R0 ;  /* 0x0000000409097c24 */ /* 0x001fca000f8e0200 */
[----:B-1----:R-:W-:-:S13]  /*0060*/  ISETP.GE.AND P0, PT, R9, UR5, PT ;  /* 0x0000000509007c0c */ /* 0x002fda000bf06270 */
[----:B------:R-:W-:Y:S05]  /*0070*/  @P0 EXIT ;  /* 0x000000000000094d */ /* 0x000fea0003800000 */
[----:B------:R-:W0:Y:S01]  /*0080*/  LDC.64 R2, c[0x0][0x380] ;  /* 0x0000e000ff027b82 */ /* 0x000e220000000a00 */
[----:B------:R-:W1:Y:S07]  /*0090*/  LDCU.64 UR4, c[0x0][0x358] ;  /* 0x00006b00ff0477ac */ /* 0x000e6e0008000a00 */
[----:B------:R-:W2:Y:S08]  /*00a0*/  LDC.64 R4, c[0x0][0x388] ;  /* 0x0000e200ff047b82 */ /* 0x000eb00000000a00 */
[----:B------:R-:W3:Y:S01]  /*00b0*/  LDC.64 R6, c[0x0][0x390] ;  /* 0x0000e400ff067b82 */ /* 0x000ee20000000a00 */
[----:B0-----:R-:W-:-:S06]  /*00c0*/  IMAD.WIDE R2, R9, 0x4, R2 ;  /* 0x0000000409027825 */ /* 0x001fcc00078e0202 */
[----:B-1----:R-:W4:Y:S01]  /*00d0*/  LDG.E R2, desc[UR4][R2.64] ;  /* 0x0000000402027981 */ /* 0x002f22000c1e1900 */
[----:B--2---:R-:W-:-:S06]  /*00e0*/  IMAD.WIDE R4, R9, 0x4, R4 ;  /* 0x0000000409047825 */ /* 0x004fcc00078e0204 */
[----:B------:R-:W4:Y:S01]  /*00f0*/  LDG.E R5, desc[UR4][R4.64] ;  /* 0x0000000404057981 */ /* 0x000f22000c1e1900 */
[----:B---3--:R-:W-:-:S04]  /*0100*/  IMAD.WIDE R6, R9, 0x4, R6 ;  /* 0x0000000409067825 */ /* 0x008fc800078e0206 */
[----:B----4-:R-:W-:-:S05]  /*0110*/  FADD R9, R2, R5 ;  /* 0x0000000502097221 */ /* 0x010fca0000000000 */
[----:B------:R-:W-:Y:S01]  /*0120*/  STG.E desc[UR4][R6.64], R9 ;  /* 0x0000000906007986 */ /* 0x000fe2000c101904 */
[----:B------:R-:W-:Y:S05]  /*0130*/  EXIT ;  /* 0x000000000000794d */ /* 0x000fea0003800000 */
.L_x_0:
[----:B------:R-:W-:-:S00]  /*0140*/  BRA `(.L_x_0) ;  /* 0xfffffffc00fc7947 */ /* 0x000fc0000383ffff */
[----:B------:R-:W-:-:S00]  /*0150*/  NOP ;  /* 0x0000000000007918 */ /* 0x000fc00000000000 */
        /* <DEDUP_REMOVED lines=10> */
.L_x_2:


//--------------------- .text._Z18addArraysSharedMemPfS_S_i --------------------------
	.section	.text._Z18addArraysSharedMemPfS_S_i,"ax",@progbits
	.align	128
        .global         _Z18addArraysSharedMemPfS_S_i
        .type           _Z18addArraysSharedMemPfS_S_i,@function
        .size           _Z18addArraysSharedMemPfS_S_i,(.L_x_3 - _Z18addArraysSharedMemPfS_S_i)
        .other          _Z18addArraysSharedMemPfS_S_i,@"STO_CUDA_ENTRY STV_DEFAULT"
_Z18addArraysSharedMemPfS_S_i:
.text._Z18addArraysSharedMemPfS_S_i:
[----:B------:R-:W-:Y:S01]  /*0000*/  LDC R1, c[0x0][0x37c] ;  /* 0x0000df00ff017b82 */ /* 0x000fe20000000800 */
[----:B------:R-:W0:Y:S07]  /*0010*/  S2R R6, SR_TID.X ;  /* 0x0000000000067919 */ /* 0x000e2e0000002100 */
[----:B------:R-:W0:Y:S01]  /*0020*/  S2UR UR4, SR_CTAID.X ;  /* 0x00000000000479c3 */ /* 0x000e220000002500 */
[----:B------:R-:W1:Y:S01]  /*0030*/  LDCU UR5, c[0x0][0x398] ;  /* 0x00007300ff0577ac */ /* 0x000e620008000800 */
[----:B------:R-:W2:Y:S06]  /*0040*/  LDCU.64 UR8, c[0x0][0x358] ;  /* 0x00006b00ff0877ac */ /* 0x000eac0008000a00 */
[----:B------:R-:W0:Y:S08]  /*0050*/  LDC R7, c[0x0][0x360] ;  /* 0x0000d800ff077b82 */ /* 0x000e300000000800 */
[----:B------:R-:W3:Y:S08]  /*0060*/  LDC.64 R2, c[0x0][0x380] ;  /* 0x0000e000ff027b82 */ /* 0x000ef00000000a00 */
[----:B------:R-:W4:Y:S01]  /*0070*/  LDC.64 R4, c[0x0][0x388] ;  /* 0x0000e200ff047b82 */ /* 0x000f220000000a00 */
[----:B0-----:R-:W-:-:S05]  /*0080*/  IMAD R7, R7, UR4, R6 ;  /* 0x0000000407077c24 */ /* 0x001fca000f8e0206 */
[----:B-1----:R-:W-:-:S13]  /*0090*/  ISETP.GE.AND P0, PT, R7, UR5, PT ;  /* 0x0000000507007c0c */ /* 0x002fda000bf06270 */
[----:B---3--:R-:W-:-:S04]  /*00a0*/  @!P0 IMAD.WIDE R2, R7, 0x4, R2 ;  /* 0x0000000407028825 */ /* 0x008fc800078e0202 */
[----:B----4-:R-:W-:Y:S02]  /*00b0*/  @!P0 IMAD.WIDE R4, R7, 0x4, R4 ;  /* 0x0000000407048825 */ /* 0x010fe400078e0204 */
[----:B--2---:R-:W2:Y:S04]  /*00c0*/  @!P0 LDG.E R3, desc[UR8][R2.64] ;  /* 0x0000000802038981 */ /* 0x004ea8000c1e1900 */
[----:B------:R-:W3:Y:S01]  /*00d0*/  @!P0 LDG.E R5, desc[UR8][R4.64] ;  /* 0x0000000804058981 */ /* 0x000ee2000c1e1900 */
[----:B------:R-:W0:Y:S01]  /*00e0*/  S2UR UR6, SR_CgaCtaId ;  /* 0x00000000000679c3 */ /* 0x000e220000008800 */
[----:B------:R-:W-:Y:S02]  /*00f0*/  UMOV UR4, 0x400 ;  /* 0x0000040000047882 */ /* 0x000fe40000000000 */
[----:B------:R-:W-:-:S02]  /*0100*/  UIADD3 UR5, UPT, UPT, UR4, 0x400, URZ ;  /* 0x0000040004057890 */ /* 0x000fc4000fffe0ff */
[----:B0-----:R-:W-:Y:S02]  /*0110*/  ULEA UR4, UR6, UR4, 0x18 ;  /* 0x0000000406047291 */ /* 0x001fe4000f8ec0ff */
[----:B------:R-:W-:-:S04]  /*0120*/  ULEA UR5, UR6, UR5, 0x18 ;  /* 0x0000000506057291 */ /* 0x000fc8000f8ec0ff */
[C---:B------:R-:W-:Y:S02]  /*0130*/  LEA R0, R6.reuse, UR4, 0x2 ;  /* 0x0000000406007c11 */ /* 0x040fe4000f8e10ff */
[----:B------:R-:W-:-:S03]  /*0140*/  LEA R6, R6, UR5, 0x2 ;  /* 0x0000000506067c11 */ /* 0x000fc6000f8e10ff */
[----:B--2---:R0:W-:Y:S04]  /*0150*/  @!P0 STS [R0], R3 ;  /* 0x0000000300008388 */ /* 0x0041e80000000800 */
[----:B---3--:R0:W-:Y:S04]  /*0160*/  @!P0 STS [R6], R5 ;  /* 0x0000000506008388 */ /* 0x0081e80000000800 */
[----:B------:R0:W-:Y:S04]  /*0170*/  @P0 STS [R0], RZ ;  /* 0x000000ff00000388 */ /* 0x0001e80000000800 */
[----:B------:R0:W-:Y:S01]  /*0180*/  @P0 STS [R6], RZ ;  /* 0x000000ff06000388 */ /* 0x0001e20000000800 */
[----:B------:R-:W-:Y:S06]  /*0190*/  BAR.SYNC.DEFER_BLOCKING 0x0 ;  /* 0x0000000000007b1d */ /* 0x000fec0000010000 */
[----:B------:R-:W-:Y:S05]  /*01a0*/  @P0 EXIT ;  /* 0x000000000000094d */ /* 0x000fea0003800000 */
[----:B0-----:R-:W-:Y:S01]  /*01b0*/  LDS R0, [R0] ;  /* 0x0000000000007984 */ /* 0x001fe20000000800 */
[----:B------:R-:W0:Y:S03]  /*01c0*/  LDC.64 R2, c[0x0][0x390] ;  /* 0x0000e400ff027b82 */ /* 0x000e260000000a00 */
[----:B------:R-:W1:Y:S01]  /*01d0*/  LDS R5, [R6] ;  /* 0x0000000006057984 */ /* 0x000e620000000800 */
[----:B0-----:R-:W-:-:S04]  /*01e0*/  IMAD.WIDE R2, R7, 0x4, R2 ;  /* 0x0000000407027825 */ /* 0x001fc800078e0202 */
[----:B-1----:R-:W-:-:S05]  /*01f0*/  FADD R5, R0, R5 ;  /* 0x0000000500057221 */ /* 0x002fca0000000000 */
[----:B------:R-:W-:Y:S01]  /*0200*/  STG.E desc[UR8][R2.64], R5 ;  /* 0x0000000502007986 */ /* 0x000fe2000c101908 */
[----:B------:R-:W-:Y:S05]  /*0210*/  EXIT ;  /* 0x000000000000794d */ /* 0x000fea0003800000 */
.L_x_1:
        /* <DEDUP_REMOVED lines=14> */
.L_x_3:


//--------------------- .nv.shared.reserved.0     --------------------------
	.section	.nv.shared.reserved.0,"aw",@nobits
	.weak		__nv_reservedSMEM_offset_0_alias
	.size		__nv_reservedSMEM_offset_0_alias, 0, 64
	.other		__nv_reservedSMEM_offset_0_alias,@"STO_CUDA_RESERVED_SHARED STV_DEFAULT"
__nv_reservedSMEM_offset_0_alias:
	.zero		0
	.zero		64


//--------------------- .nv.shared._Z18addArraysSharedMemPfS_S_i --------------------------
	.section	.nv.shared._Z18addArraysSharedMemPfS_S_i,"aw",@nobits
	.sectionflags	@""
	.align	4
.nv.shared._Z18addArraysSharedMemPfS_S_i:
	.zero		3072


//--------------------- .nv.constant0._Z15addArraysSimplePfS_S_i --------------------------
	.section	.nv.constant0._Z15addArraysSimplePfS_S_i,"a",@progbits
	.sectionflags	@""
	.align	4
.nv.constant0._Z15addArraysSimplePfS_S_i:
	.zero		924


//--------------------- .nv.constant0._Z18addArraysSharedMemPfS_S_i --------------------------
	.section	.nv.constant0._Z18addArraysSharedMemPfS_S_i,"a",@progbits
	.sectionflags	@""
	.align	4
.nv.constant0._Z18addArraysSharedMemPfS_S_i:
	.zero		924


//--------------------- SYMBOLS --------------------------

	.type		.nv.reservedSmem.offset0,@object
	.size		.nv.reservedSmem.offset0,0x4
	.type		.nv.reservedSmem.cap,@object
	.size		.nv.reservedSmem.cap,0x4
